//
// Generated by NVIDIA NVVM Compiler
//
// Compiler Build ID: CL-36424714
// Cuda compilation tools, release 13.0, V13.0.88
// Based on NVVM 20.0.0
//

.version 9.0
.target sm_100
.address_size 64

	// .globl	_Z6setOne7myClass

.visible .entry _Z6setOne7myClass(
	.param .align 8 .b8 _Z6setOne7myClass_param_0[24]
)
{
	.reg .b32 	%r<2>;
	.reg .b64 	%rd<3>;

	ld.param.u64 	%rd1, [_Z6setOne7myClass_param_0];
	cvta.to.global.u64 	%rd2, %rd1;
	mov.b32 	%r1, 1;
	st.global.u32 	[%rd2], %r1;
	ret;

}


// ===== COMPILED SASS (sm_100) =====

	.target	sm_100

	.elftype	@"ET_EXEC"


//--------------------- .note.nv.tkinfo           --------------------------
	.section	.note.nv.tkinfo,"",@"SHT_NOTE"
	.sectionflags	@"SHF_NOTE_NV_TKINFO"
	.tkinfo
        /*0018*/ 	.word	0x00000002
        /*0030*/ 	.string	""
        /*0030*/ 	.string	"ptxas"
        /*0030*/ 	.string	"Cuda compilation tools, release 13.0, V13.0.88"
        /*0030*/ 	.string	"Build cuda_13.0.r13.0/compiler.36424714_0"
        /*0030*/ 	.string	"-arch sm_100 -m 64 "



//--------------------- .note.nv.cuinfo           --------------------------
	.section	.note.nv.cuinfo,"",@"SHT_NOTE"
	.sectionflags	@"SHF_NOTE_NV_CUINFO"
        /*0018*/ 	.short	0x0002
        /*001a*/ 	.short	0x0064
        /*001c*/ 	.short	0x0082
	.zero		2


//--------------------- .nv.info                  --------------------------
	.section	.nv.info,"",@"SHT_CUDA_INFO"
	.align	4


	//----- nvinfo : EIATTR_REGCOUNT
	.align		4
        /*0000*/ 	.byte	0x04, 0x2f
        /*0002*/ 	.short	(.L_1 - .L_0)
	.align		4
.L_0:
        /*0004*/ 	.word	index@(_Z6setOne7myClass)
        /*0008*/ 	.word	0x00000008


	//----- nvinfo : EIATTR_FRAME_SIZE
	.align		4
.L_1:
        /*000c*/ 	.byte	0x04, 0x11
        /*000e*/ 	.short	(.L_3 - .L_2)
	.align		4
.L_2:
        /*0010*/ 	.word	index@(_Z6setOne7myClass)
        /*0014*/ 	.word	0x00000000


	//----- nvinfo : EIATTR_MIN_STACK_SIZE
	.align		4
.L_3:
        /*0018*/ 	.byte	0x04, 0x12
        /*001a*/ 	.short	(.L_5 - .L_4)
	.align		4
.L_4:
        /*001c*/ 	.word	index@(_Z6setOne7myClass)
        /*0020*/ 	.word	0x00000000
.L_5:


//--------------------- .nv.compat                --------------------------
	.section	.nv.compat,"",@"SHT_CUDA_COMPAT_INFO"
	.align	4
        /*0000*/ 	.byte	0x02, 0x09, 0x00, 0x00, 0x02, 0x02, 0x01, 0x00, 0x02, 0x05, 0x05, 0x00, 0x03, 0x07, 0x01, 0x01
        /*0010*/ 	.byte	0x02, 0x03, 0x00, 0x00, 0x02, 0x06, 0x01, 0x00, 0x04, 0x0b, 0x08, 0x00, 0x09, 0x00, 0x00, 0x00
        /*0020*/ 	.byte	0x00, 0x00, 0x00, 0x00


//--------------------- .nv.info._Z6setOne7myClass --------------------------
	.section	.nv.info._Z6setOne7myClass,"",@"SHT_CUDA_INFO"
	.sectionflags	@""
	.align	4


	//----- nvinfo : EIATTR_CUDA_API_VERSION
	.align		4
        /*0000*/ 	.byte	0x04, 0x37
        /*0002*/ 	.short	(.L_7 - .L_6)
.L_6:
        /*0004*/ 	.word	0x00000082


	//----- nvinfo : EIATTR_KPARAM_INFO
	.align		4
.L_7:
        /*0008*/ 	.byte	0x04, 0x17
        /*000a*/ 	.short	(.L_9 - .L_8)
.L_8:
        /*000c*/ 	.word	0x00000000
        /*0010*/ 	.short	0x0000
        /*0012*/ 	.short	0x0000
        /*0014*/ 	.byte	0x00, 0xf0, 0x61, 0x00


	//----- nvinfo : EIATTR_SPARSE_MMA_MASK
	.align		4
.L_9:
        /*0018*/ 	.byte	0x03, 0x50
        /*001a*/ 	.short	0x0000


	//----- nvinfo : EIATTR_MAXREG_COUNT
	.align		4
        /*001c*/ 	.byte	0x03, 0x1b
        /*001e*/ 	.short	0x00ff


	//----- nvinfo : EIATTR_MERCURY_ISA_VERSION
	.align		4
        /*0020*/ 	.byte	0x03, 0x5f
        /*0022*/ 	.short	0x0101


	//----- nvinfo : EIATTR_VRC_CTA_INIT_COUNT
	.align		4
        /*0024*/ 	.byte	0x02, 0x4a
	.zero		1
	.zero		1


	//----- nvinfo : EIATTR_EXIT_INSTR_OFFSETS
	.align		4
        /*0028*/ 	.byte	0x04, 0x1c
        /*002a*/ 	.short	(.L_11 - .L_10)


	//   ....[0]....
.L_10:
        /*002c*/ 	.word	0x00000050


	//----- nvinfo : EIATTR_CBANK_PARAM_SIZE
	.align		4
.L_11:
        /*0030*/ 	.byte	0x03, 0x19
        /*0032*/ 	.short	0x0018


	//----- nvinfo : EIATTR_PARAM_CBANK
	.align		4
        /*0034*/ 	.byte	0x04, 0x0a
        /*0036*/ 	.short	(.L_13 - .L_12)
	.align		4
.L_12:
        /*0038*/ 	.word	index@(.nv.constant0._Z6setOne7myClass)
        /*003c*/ 	.short	0x0380
        /*003e*/ 	.short	0x0018


	//----- nvinfo : EIATTR_SW_WAR
	.align		4
.L_13:
        /*0040*/ 	.byte	0x04, 0x36
        /*0042*/ 	.short	(.L_15 - .L_14)
.L_14:
        /*0044*/ 	.word	0x00000008
.L_15:


//--------------------- .nv.callgraph             --------------------------
	.section	.nv.callgraph,"",@"SHT_CUDA_CALLGRAPH"
	.align	4
	.sectionentsize	8
	.align		4
        /*0000*/ 	.word	0x00000000
	.align		4
        /*0004*/ 	.word	0xffffffff
	.align		4
        /*0008*/ 	.word	0x00000000
	.align		4
        /*000c*/ 	.word	0xfffffffe
	.align		4
        /*0010*/ 	.word	0x00000000
	.align		4
        /*0014*/ 	.word	0xfffffffd
	.align		4
        /*0018*/ 	.word	0x00000000
	.align		4
        /*001c*/ 	.word	0xfffffffc


//--------------------- .text._Z6setOne7myClass   --------------------------
	.section	.text._Z6setOne7myClass,"ax",@progbits
	.align	128
        .global         _Z6setOne7myClass
        .type           _Z6setOne7myClass,@function
        .size           _Z6setOne7myClass,(.L_x_1 - _Z6setOne7myClass)
        .other          _Z6setOne7myClass,@"STO_CUDA_ENTRY STV_DEFAULT"
_Z6setOne7myClass:
.text._Z6setOne7myClass:
[----:B------:R-:W-:Y:S08]  /*0000*/  LDC R1, c[0x0][0x37c] ;  /* 0x0000df00ff017b82 */ /* 0x000ff00000000800 */
[----:B------:R-:W0:Y:S01]  /*0010*/  LDC.64 R2, c[0x0][0x380] ;  /* 0x0000e000ff027b82 */ /* 0x000e220000000a00 */
[----:B------:R-:W0:Y:S01]  /*0020*/  LDCU.64 UR4, c[0x0][0x358] ;  /* 0x00006b00ff0477ac */ /* 0x000e220008000a00 */
[----:B------:R-:W-:-:S05]  /*0030*/  HFMA2 R5, -RZ, RZ, 0, 5.9604644775390625e-08 ;  /* 0x00000001ff057431 */ /* 0x000fca00000001ff */
[----:B0-----:R-:W-:Y:S01]  /*0040*/  STG.E desc[UR4][R2.64], R5 ;  /* 0x0000000502007986 */ /* 0x001fe2000c101904 */
[----:B------:R-:W-:Y:S05]  /*0050*/  EXIT ;  /* 0x000000000000794d */ /* 0x000fea0003800000 */
.L_x_0:
[----:B------:R-:W-:-:S00]  /*0060*/  BRA `(.L_x_0) ;  /* 0xfffffffc00fc7947 */ /* 0x000fc0000383ffff */
[----:B------:R-:W-:-:S00]  /*0070*/  NOP ;  /* 0x0000000000007918 */ /* 0x000fc00000000000 */
        /* <DEDUP_REMOVED lines=8> */
.L_x_1:


//--------------------- .nv.shared.reserved.0     --------------------------
	.section	.nv.shared.reserved.0,"aw",@nobits
	.weak		__nv_reservedSMEM_offset_0_alias
	.size		__nv_reservedSMEM_offset_0_alias, 0, 64
	.other		__nv_reservedSMEM_offset_0_alias,@"STO_CUDA_RESERVED_SHARED STV_DEFAULT"
__nv_reservedSMEM_offset_0_alias:
	.zero		0
	.zero		64


//--------------------- .nv.constant0._Z6setOne7myClass --------------------------
	.section	.nv.constant0._Z6setOne7myClass,"a",@progbits
	.sectionflags	@""
	.align	4
.nv.constant0._Z6setOne7myClass:
	.zero		920


//--------------------- SYMBOLS --------------------------

	.type		.nv.reservedSmem.offset0,@object
	.size		.nv.reservedSmem.offset0,0x4
